//
// Generated by NVIDIA NVVM Compiler
//
// Compiler Build ID: CL-36424714
// Cuda compilation tools, release 13.0, V13.0.88
// Based on NVVM 20.0.0
//

.version 9.0
.target sm_100
.address_size 64

	// .globl	_Z17sum_matrix_gpu_2dPfS_S_ii

.visible .entry _Z17sum_matrix_gpu_2dPfS_S_ii(
	.param .u64 .ptr .align 1 _Z17sum_matrix_gpu_2dPfS_S_ii_param_0,
	.param .u64 .ptr .align 1 _Z17sum_matrix_gpu_2dPfS_S_ii_param_1,
	.param .u64 .ptr .align 1 _Z17sum_matrix_gpu_2dPfS_S_ii_param_2,
	.param .u32 _Z17sum_matrix_gpu_2dPfS_S_ii_param_3,
	.param .u32 _Z17sum_matrix_gpu_2dPfS_S_ii_param_4
)
{
	.reg .pred 	%p<4>;
	.reg .b32 	%r<14>;
	.reg .b32 	%f<4>;
	.reg .b64 	%rd<11>;

	ld.param.u64 	%rd1, [_Z17sum_matrix_gpu_2dPfS_S_ii_param_0];
	ld.param.u64 	%rd2, [_Z17sum_matrix_gpu_2dPfS_S_ii_param_1];
	ld.param.u64 	%rd3, [_Z17sum_matrix_gpu_2dPfS_S_ii_param_2];
	ld.param.u32 	%r2, [_Z17sum_matrix_gpu_2dPfS_S_ii_param_3];
	ld.param.u32 	%r3, [_Z17sum_matrix_gpu_2dPfS_S_ii_param_4];
	mov.u32 	%r5, %tid.x;
	mov.u32 	%r6, %ctaid.x;
	mov.u32 	%r7, %ntid.x;
	mad.lo.s32 	%r8, %r6, %r7, %r5;
	mov.u32 	%r9, %tid.y;
	mov.u32 	%r10, %ctaid.y;
	mov.u32 	%r11, %ntid.y;
	mad.lo.s32 	%r12, %r10, %r11, %r9;
	mad.lo.s32 	%r1, %r2, %r12, %r8;
	setp.ge.s32 	%p1, %r8, %r2;
	setp.ge.s32 	%p2, %r12, %r3;
	or.pred  	%p3, %p1, %p2;
	@%p3 bra 	$L__BB0_2;
	cvta.to.global.u64 	%rd4, %rd1;
	cvta.to.global.u64 	%rd5, %rd2;
	cvta.to.global.u64 	%rd6, %rd3;
	mul.wide.s32 	%rd7, %r1, 4;
	add.s64 	%rd8, %rd4, %rd7;
	ld.global.f32 	%f1, [%rd8];
	add.s64 	%rd9, %rd5, %rd7;
	ld.global.f32 	%f2, [%rd9];
	add.f32 	%f3, %f1, %f2;
	add.s64 	%rd10, %rd6, %rd7;
	st.global.f32 	[%rd10], %f3;
$L__BB0_2:
	ret;

}


// ===== COMPILED SASS (sm_100) =====

	.target	sm_100

	.elftype	@"ET_EXEC"


//--------------------- .note.nv.tkinfo           --------------------------
	.section	.note.nv.tkinfo,"",@"SHT_NOTE"
	.sectionflags	@"SHF_NOTE_NV_TKINFO"
	.tkinfo
        /*0018*/ 	.word	0x00000002
        /*0030*/ 	.string	""
        /*0030*/ 	.string	"ptxas"
        /*0030*/ 	.string	"Cuda compilation tools, release 13.0, V13.0.88"
        /*0030*/ 	.string	"Build cuda_13.0.r13.0/compiler.36424714_0"
        /*0030*/ 	.string	"-arch sm_100 -m 64 "



//--------------------- .note.nv.cuinfo           --------------------------
	.section	.note.nv.cuinfo,"",@"SHT_NOTE"
	.sectionflags	@"SHF_NOTE_NV_CUINFO"
        /*0018*/ 	.short	0x0002
        /*001a*/ 	.short	0x0064
        /*001c*/ 	.short	0x0082
	.zero		2


//--------------------- .nv.info                  --------------------------
	.section	.nv.info,"",@"SHT_CUDA_INFO"
	.align	4


	//----- nvinfo : EIATTR_REGCOUNT
	.align		4
        /*0000*/ 	.byte	0x04, 0x2f
        /*0002*/ 	.short	(.L_1 - .L_0)
	.align		4
.L_0:
        /*0004*/ 	.word	index@(_Z17sum_matrix_gpu_2dPfS_S_ii)
        /*0008*/ 	.word	0x0000000c


	//----- nvinfo : EIATTR_FRAME_SIZE
	.align		4
.L_1:
        /*000c*/ 	.byte	0x04, 0x11
        /*000e*/ 	.short	(.L_3 - .L_2)
	.align		4
.L_2:
        /*0010*/ 	.word	index@(_Z17sum_matrix_gpu_2dPfS_S_ii)
        /*0014*/ 	.word	0x00000000


	//----- nvinfo : EIATTR_MIN_STACK_SIZE
	.align		4
.L_3:
        /*0018*/ 	.byte	0x04, 0x12
        /*001a*/ 	.short	(.L_5 - .L_4)
	.align		4
.L_4:
        /*001c*/ 	.word	index@(_Z17sum_matrix_gpu_2dPfS_S_ii)
        /*0020*/ 	.word	0x00000000
.L_5:


//--------------------- .nv.compat                --------------------------
	.section	.nv.compat,"",@"SHT_CUDA_COMPAT_INFO"
	.align	4
        /*0000*/ 	.byte	0x02, 0x09, 0x00, 0x00, 0x02, 0x02, 0x01, 0x00, 0x02, 0x05, 0x05, 0x00, 0x03, 0x07, 0x01, 0x01
        /*0010*/ 	.byte	0x02, 0x03, 0x00, 0x00, 0x02, 0x06, 0x01, 0x00, 0x04, 0x0b, 0x08, 0x00, 0x09, 0x00, 0x00, 0x00
        /*0020*/ 	.byte	0x00, 0x00, 0x00, 0x00


//--------------------- .nv.info._Z17sum_matrix_gpu_2dPfS_S_ii --------------------------
	.section	.nv.info._Z17sum_matrix_gpu_2dPfS_S_ii,"",@"SHT_CUDA_INFO"
	.sectionflags	@""
	.align	4


	//----- nvinfo : EIATTR_CUDA_API_VERSION
	.align		4
        /*0000*/ 	.byte	0x04, 0x37
        /*0002*/ 	.short	(.L_7 - .L_6)
.L_6:
        /*0004*/ 	.word	0x00000082


	//----- nvinfo : EIATTR_KPARAM_INFO
	.align		4
.L_7:
        /*0008*/ 	.byte	0x04, 0x17
        /*000a*/ 	.short	(.L_9 - .L_8)
.L_8:
        /*000c*/ 	.word	0x00000000
        /*0010*/ 	.short	0x0004
        /*0012*/ 	.short	0x001c
        /*0014*/ 	.byte	0x00, 0xf0, 0x11, 0x00


	//----- nvinfo : EIATTR_KPARAM_INFO
	.align		4
.L_9:
        /*0018*/ 	.byte	0x04, 0x17
        /*001a*/ 	.short	(.L_11 - .L_10)
.L_10:
        /*001c*/ 	.word	0x00000000
        /*0020*/ 	.short	0x0003
        /*0022*/ 	.short	0x0018
        /*0024*/ 	.byte	0x00, 0xf0, 0x11, 0x00


	//----- nvinfo : EIATTR_KPARAM_INFO
	.align		4
.L_11:
        /*0028*/ 	.byte	0x04, 0x17
        /*002a*/ 	.short	(.L_13 - .L_12)
.L_12:
        /*002c*/ 	.word	0x00000000
        /*0030*/ 	.short	0x0002
        /*0032*/ 	.short	0x0010
        /*0034*/ 	.byte	0x00, 0xf5, 0x21, 0x00


	//----- nvinfo : EIATTR_KPARAM_INFO
	.align		4
.L_13:
        /*0038*/ 	.byte	0x04, 0x17
        /*003a*/ 	.short	(.L_15 - .L_14)
.L_14:
        /*003c*/ 	.word	0x00000000
        /*0040*/ 	.short	0x0001
        /*0042*/ 	.short	0x0008
        /*0044*/ 	.byte	0x00, 0xf5, 0x21, 0x00


	//----- nvinfo : EIATTR_KPARAM_INFO
	.align		4
.L_15:
        /*0048*/ 	.byte	0x04, 0x17
        /*004a*/ 	.short	(.L_17 - .L_16)
.L_16:
        /*004c*/ 	.word	0x00000000
        /*0050*/ 	.short	0x0000
        /*0052*/ 	.short	0x0000
        /*0054*/ 	.byte	0x00, 0xf5, 0x21, 0x00


	//----- nvinfo : EIATTR_SPARSE_MMA_MASK
	.align		4
.L_17:
        /*0058*/ 	.byte	0x03, 0x50
        /*005a*/ 	.short	0x0000


	//----- nvinfo : EIATTR_MAXREG_COUNT
	.align		4
        /*005c*/ 	.byte	0x03, 0x1b
        /*005e*/ 	.short	0x00ff


	//----- nvinfo : EIATTR_MERCURY_ISA_VERSION
	.align		4
        /*0060*/ 	.byte	0x03, 0x5f
        /*0062*/ 	.short	0x0101


	//----- nvinfo : EIATTR_VRC_CTA_INIT_COUNT
	.align		4
        /*0064*/ 	.byte	0x02, 0x4a
	.zero		1
	.zero		1


	//----- nvinfo : EIATTR_EXIT_INSTR_OFFSETS
	.align		4
        /*0068*/ 	.byte	0x04, 0x1c
        /*006a*/ 	.short	(.L_19 - .L_18)


	//   ....[0]....
.L_18:
        /*006c*/ 	.word	0x000000d0


	//   ....[1]....
        /*0070*/ 	.word	0x00000190


	//----- nvinfo : EIATTR_CBANK_PARAM_SIZE
	.align		4
.L_19:
        /*0074*/ 	.byte	0x03, 0x19
        /*0076*/ 	.short	0x0020


	//----- nvinfo : EIATTR_PARAM_CBANK
	.align		4
        /*0078*/ 	.byte	0x04, 0x0a
        /*007a*/ 	.short	(.L_21 - .L_20)
	.align		4
.L_20:
        /*007c*/ 	.word	index@(.nv.constant0._Z17sum_matrix_gpu_2dPfS_S_ii)
        /*0080*/ 	.short	0x0380
        /*0082*/ 	.short	0x0020


	//----- nvinfo : EIATTR_SW_WAR
	.align		4
.L_21:
        /*0084*/ 	.byte	0x04, 0x36
        /*0086*/ 	.short	(.L_23 - .L_22)
.L_22:
        /*0088*/ 	.word	0x00000008
.L_23:


//--------------------- .nv.callgraph             --------------------------
	.section	.nv.callgraph,"",@"SHT_CUDA_CALLGRAPH"
	.align	4
	.sectionentsize	8
	.align		4
        /*0000*/ 	.word	0x00000000
	.align		4
        /*0004*/ 	.word	0xffffffff
	.align		4
        /*0008*/ 	.word	0x00000000
	.align		4
        /*000c*/ 	.word	0xfffffffe
	.align		4
        /*0010*/ 	.word	0x00000000
	.align		4
        /*0014*/ 	.word	0xfffffffd
	.align		4
        /*0018*/ 	.word	0x00000000
	.align		4
        /*001c*/ 	.word	0xfffffffc


//--------------------- .text._Z17sum_matrix_gpu_2dPfS_S_ii --------------------------
	.section	.text._Z17sum_matrix_gpu_2dPfS_S_ii,"ax",@progbits
	.align	128
        .global         _Z17sum_matrix_gpu_2dPfS_S_ii
        .type           _Z17sum_matrix_gpu_2dPfS_S_ii,@function
        .size           _Z17sum_matrix_gpu_2dPfS_S_ii,(.L_x_1 - _Z17sum_matrix_gpu_2dPfS_S_ii)
        .other          _Z17sum_matrix_gpu_2dPfS_S_ii,@"STO_CUDA_ENTRY STV_DEFAULT"
_Z17sum_matrix_gpu_2dPfS_S_ii:
.text._Z17sum_matrix_gpu_2dPfS_S_ii:
[----:B------:R-:W-:Y:S01]  /*0000*/  LDC R1, c[0x0][0x37c] ;  /* 0x0000df00ff017b82 */ /* 0x000fe20000000800 */
[----:B------:R-:W0:Y:S07]  /*0010*/  S2R R3, SR_TID.Y ;  /* 0x0000000000037919 */ /* 0x000e2e0000002200 */
[----:B------:R-:W1:Y:S01]  /*0020*/  LDC R5, c[0x0][0x360] ;  /* 0x0000d800ff057b82 */ /* 0x000e620000000800 */
[----:B------:R-:W2:Y:S01]  /*0030*/  LDCU.64 UR6, c[0x0][0x398] ;  /* 0x00007300ff0677ac */ /* 0x000ea20008000a00 */
[----:B------:R-:W1:Y:S06]  /*0040*/  S2R R0, SR_TID.X ;  /* 0x0000000000007919 */ /* 0x000e6c0000002100 */
[----:B------:R-:W0:Y:S08]  /*0050*/  S2UR UR5, SR_CTAID.Y ;  /* 0x00000000000579c3 */ /* 0x000e300000002600 */
[----:B------:R-:W0:Y:S08]  /*0060*/  LDC R2, c[0x0][0x364] ;  /* 0x0000d900ff027b82 */ /* 0x000e300000000800 */
[----:B------:R-:W1:Y:S01]  /*0070*/  S2UR UR4, SR_CTAID.X ;  /* 0x00000000000479c3 */ /* 0x000e620000002500 */
[----:B0-----:R-:W-:-:S05]  /*0080*/  IMAD R3, R2, UR5, R3 ;  /* 0x0000000502037c24 */ /* 0x001fca000f8e0203 */
[----:B--2---:R-:W-:Y:S01]  /*0090*/  ISETP.GE.AND P0, PT, R3, UR7, PT ;  /* 0x0000000703007c0c */ /* 0x004fe2000bf06270 */
[----:B-1----:R-:W-:-:S04]  /*00a0*/  IMAD R0, R5, UR4, R0 ;  /* 0x0000000405007c24 */ /* 0x002fc8000f8e0200 */
[----:B------:R-:W-:Y:S01]  /*00b0*/  IMAD R9, R3, UR6, R0 ;  /* 0x0000000603097c24 */ /* 0x000fe2000f8e0200 */
[----:B------:R-:W-:-:S13]  /*00c0*/  ISETP.GE.OR P0, PT, R0, UR6, P0 ;  /* 0x0000000600007c0c */ /* 0x000fda0008706670 */
[----:B------:R-:W-:Y:S05]  /*00d0*/  @P0 EXIT ;  /* 0x000000000000094d */ /* 0x000fea0003800000 */
[----:B------:R-:W0:Y:S01]  /*00e0*/  LDC.64 R2, c[0x0][0x380] ;  /* 0x0000e000ff027b82 */ /* 0x000e220000000a00 */
[----:B------:R-:W1:Y:S07]  /*00f0*/  LDCU.64 UR4, c[0x0][0x358] ;  /* 0x00006b00ff0477ac */ /* 0x000e6e0008000a00 */
[----:B------:R-:W2:Y:S08]  /*0100*/  LDC.64 R4, c[0x0][0x388] ;  /* 0x0000e200ff047b82 */ /* 0x000eb00000000a00 */
[----:B------:R-:W3:Y:S01]  /*0110*/  LDC.64 R6, c[0x0][0x390] ;  /* 0x0000e400ff067b82 */ /* 0x000ee20000000a00 */
[----:B0-----:R-:W-:-:S06]  /*0120*/  IMAD.WIDE R2, R9, 0x4, R2 ;  /* 0x0000000409027825 */ /* 0x001fcc00078e0202 */
[----:B-1----:R-:W4:Y:S01]  /*0130*/  LDG.E R2, desc[UR4][R2.64] ;  /* 0x0000000402027981 */ /* 0x002f22000c1e1900 */
[----:B--2---:R-:W-:-:S06]  /*0140*/  IMAD.WIDE R4, R9, 0x4, R4 ;  /* 0x0000000409047825 */ /* 0x004fcc00078e0204 */
[----:B------:R-:W4:Y:S01]  /*0150*/  LDG.E R5, desc[UR4][R4.64] ;  /* 0x0000000404057981 */ /* 0x000f22000c1e1900 */
[----:B---3--:R-:W-:-:S04]  /*0160*/  IMAD.WIDE R6, R9, 0x4, R6 ;  /* 0x0000000409067825 */ /* 0x008fc800078e0206 */
[----:B----4-:R-:W-:-:S05]  /*0170*/  FADD R9, R2, R5 ;  /* 0x0000000502097221 */ /* 0x010fca0000000000 */
[----:B------:R-:W-:Y:S01]  /*0180*/  STG.E desc[UR4][R6.64], R9 ;  /* 0x0000000906007986 */ /* 0x000fe2000c101904 */
[----:B------:R-:W-:Y:S05]  /*0190*/  EXIT ;  /* 0x000000000000794d */ /* 0x000fea0003800000 */
.L_x_0:
[----:B------:R-:W-:-:S00]  /*01a0*/  BRA `(.L_x_0) ;  /* 0xfffffffc00fc7947 */ /* 0x000fc0000383ffff */
[----:B------:R-:W-:-:S00]  /*01b0*/  NOP ;  /* 0x0000000000007918 */ /* 0x000fc00000000000 */
        /* <DEDUP_REMOVED lines=12> */
.L_x_1:


//--------------------- .nv.shared.reserved.0     --------------------------
	.section	.nv.shared.reserved.0,"aw",@nobits
	.weak		__nv_reservedSMEM_offset_0_alias
	.size		__nv_reservedSMEM_offset_0_alias, 0, 64
	.other		__nv_reservedSMEM_offset_0_alias,@"STO_CUDA_RESERVED_SHARED STV_DEFAULT"
__nv_reservedSMEM_offset_0_alias:
	.zero		0
	.zero		64


//--------------------- .nv.constant0._Z17sum_matrix_gpu_2dPfS_S_ii --------------------------
	.section	.nv.constant0._Z17sum_matrix_gpu_2dPfS_S_ii,"a",@progbits
	.sectionflags	@""
	.align	4
.nv.constant0._Z17sum_matrix_gpu_2dPfS_S_ii:
	.zero		928


//--------------------- SYMBOLS --------------------------

	.type		.nv.reservedSmem.offset0,@object
	.size		.nv.reservedSmem.offset0,0x4
